//
// Generated by NVIDIA NVVM Compiler
//
// Compiler Build ID: CL-36424714
// Cuda compilation tools, release 13.0, V13.0.88
// Based on NVVM 20.0.0
//

.version 9.0
.target sm_100
.address_size 64

	// .globl	_Z4copyPfS_i

.visible .entry _Z4copyPfS_i(
	.param .u64 .ptr .align 1 _Z4copyPfS_i_param_0,
	.param .u64 .ptr .align 1 _Z4copyPfS_i_param_1,
	.param .u32 _Z4copyPfS_i_param_2
)
{
	.reg .pred 	%p<2>;
	.reg .b32 	%r<6>;
	.reg .b32 	%f<2>;
	.reg .b64 	%rd<8>;

	ld.param.u64 	%rd1, [_Z4copyPfS_i_param_0];
	ld.param.u64 	%rd2, [_Z4copyPfS_i_param_1];
	ld.param.u32 	%r2, [_Z4copyPfS_i_param_2];
	mov.u32 	%r3, %ntid.x;
	mov.u32 	%r4, %ctaid.x;
	mov.u32 	%r5, %tid.x;
	mad.lo.s32 	%r1, %r3, %r4, %r5;
	setp.ge.s32 	%p1, %r1, %r2;
	@%p1 bra 	$L__BB0_2;
	cvta.to.global.u64 	%rd3, %rd1;
	cvta.to.global.u64 	%rd4, %rd2;
	mul.wide.s32 	%rd5, %r1, 4;
	add.s64 	%rd6, %rd3, %rd5;
	ld.global.f32 	%f1, [%rd6];
	add.s64 	%rd7, %rd4, %rd5;
	st.global.f32 	[%rd7], %f1;
$L__BB0_2:
	ret;

}


// ===== COMPILED SASS (sm_100) =====

	.target	sm_100

	.elftype	@"ET_EXEC"


//--------------------- .note.nv.tkinfo           --------------------------
	.section	.note.nv.tkinfo,"",@"SHT_NOTE"
	.sectionflags	@"SHF_NOTE_NV_TKINFO"
	.tkinfo
        /*0018*/ 	.word	0x00000002
        /*0030*/ 	.string	""
        /*0030*/ 	.string	"ptxas"
        /*0030*/ 	.string	"Cuda compilation tools, release 13.0, V13.0.88"
        /*0030*/ 	.string	"Build cuda_13.0.r13.0/compiler.36424714_0"
        /*0030*/ 	.string	"-arch sm_100 -m 64 "



//--------------------- .note.nv.cuinfo           --------------------------
	.section	.note.nv.cuinfo,"",@"SHT_NOTE"
	.sectionflags	@"SHF_NOTE_NV_CUINFO"
        /*0018*/ 	.short	0x0002
        /*001a*/ 	.short	0x0064
        /*001c*/ 	.short	0x0082
	.zero		2


//--------------------- .nv.info                  --------------------------
	.section	.nv.info,"",@"SHT_CUDA_INFO"
	.align	4


	//----- nvinfo : EIATTR_REGCOUNT
	.align		4
        /*0000*/ 	.byte	0x04, 0x2f
        /*0002*/ 	.short	(.L_1 - .L_0)
	.align		4
.L_0:
        /*0004*/ 	.word	index@(_Z4copyPfS_i)
        /*0008*/ 	.word	0x0000000a


	//----- nvinfo : EIATTR_FRAME_SIZE
	.align		4
.L_1:
        /*000c*/ 	.byte	0x04, 0x11
        /*000e*/ 	.short	(.L_3 - .L_2)
	.align		4
.L_2:
        /*0010*/ 	.word	index@(_Z4copyPfS_i)
        /*0014*/ 	.word	0x00000000


	//----- nvinfo : EIATTR_MIN_STACK_SIZE
	.align		4
.L_3:
        /*0018*/ 	.byte	0x04, 0x12
        /*001a*/ 	.short	(.L_5 - .L_4)
	.align		4
.L_4:
        /*001c*/ 	.word	index@(_Z4copyPfS_i)
        /*0020*/ 	.word	0x00000000
.L_5:


//--------------------- .nv.compat                --------------------------
	.section	.nv.compat,"",@"SHT_CUDA_COMPAT_INFO"
	.align	4
        /*0000*/ 	.byte	0x02, 0x09, 0x00, 0x00, 0x02, 0x02, 0x01, 0x00, 0x02, 0x05, 0x05, 0x00, 0x03, 0x07, 0x01, 0x01
        /*0010*/ 	.byte	0x02, 0x03, 0x00, 0x00, 0x02, 0x06, 0x01, 0x00, 0x04, 0x0b, 0x08, 0x00, 0x09, 0x00, 0x00, 0x00
        /*0020*/ 	.byte	0x00, 0x00, 0x00, 0x00


//--------------------- .nv.info._Z4copyPfS_i     --------------------------
	.section	.nv.info._Z4copyPfS_i,"",@"SHT_CUDA_INFO"
	.sectionflags	@""
	.align	4


	//----- nvinfo : EIATTR_CUDA_API_VERSION
	.align		4
        /*0000*/ 	.byte	0x04, 0x37
        /*0002*/ 	.short	(.L_7 - .L_6)
.L_6:
        /*0004*/ 	.word	0x00000082


	//----- nvinfo : EIATTR_KPARAM_INFO
	.align		4
.L_7:
        /*0008*/ 	.byte	0x04, 0x17
        /*000a*/ 	.short	(.L_9 - .L_8)
.L_8:
        /*000c*/ 	.word	0x00000000
        /*0010*/ 	.short	0x0002
        /*0012*/ 	.short	0x0010
        /*0014*/ 	.byte	0x00, 0xf0, 0x11, 0x00


	//----- nvinfo : EIATTR_KPARAM_INFO
	.align		4
.L_9:
        /*0018*/ 	.byte	0x04, 0x17
        /*001a*/ 	.short	(.L_11 - .L_10)
.L_10:
        /*001c*/ 	.word	0x00000000
        /*0020*/ 	.short	0x0001
        /*0022*/ 	.short	0x0008
        /*0024*/ 	.byte	0x00, 0xf5, 0x21, 0x00


	//----- nvinfo : EIATTR_KPARAM_INFO
	.align		4
.L_11:
        /*0028*/ 	.byte	0x04, 0x17
        /*002a*/ 	.short	(.L_13 - .L_12)
.L_12:
        /*002c*/ 	.word	0x00000000
        /*0030*/ 	.short	0x0000
        /*0032*/ 	.short	0x0000
        /*0034*/ 	.byte	0x00, 0xf5, 0x21, 0x00


	//----- nvinfo : EIATTR_SPARSE_MMA_MASK
	.align		4
.L_13:
        /*0038*/ 	.byte	0x03, 0x50
        /*003a*/ 	.short	0x0000


	//----- nvinfo : EIATTR_MAXREG_COUNT
	.align		4
        /*003c*/ 	.byte	0x03, 0x1b
        /*003e*/ 	.short	0x00ff


	//----- nvinfo : EIATTR_MERCURY_ISA_VERSION
	.align		4
        /*0040*/ 	.byte	0x03, 0x5f
        /*0042*/ 	.short	0x0101


	//----- nvinfo : EIATTR_VRC_CTA_INIT_COUNT
	.align		4
        /*0044*/ 	.byte	0x02, 0x4a
	.zero		1
	.zero		1


	//----- nvinfo : EIATTR_EXIT_INSTR_OFFSETS
	.align		4
        /*0048*/ 	.byte	0x04, 0x1c
        /*004a*/ 	.short	(.L_15 - .L_14)


	//   ....[0]....
.L_14:
        /*004c*/ 	.word	0x00000070


	//   ....[1]....
        /*0050*/ 	.word	0x000000f0


	//----- nvinfo : EIATTR_CBANK_PARAM_SIZE
	.align		4
.L_15:
        /*0054*/ 	.byte	0x03, 0x19
        /*0056*/ 	.short	0x0014


	//----- nvinfo : EIATTR_PARAM_CBANK
	.align		4
        /*0058*/ 	.byte	0x04, 0x0a
        /*005a*/ 	.short	(.L_17 - .L_16)
	.align		4
.L_16:
        /*005c*/ 	.word	index@(.nv.constant0._Z4copyPfS_i)
        /*0060*/ 	.short	0x0380
        /*0062*/ 	.short	0x0014


	//----- nvinfo : EIATTR_SW_WAR
	.align		4
.L_17:
        /*0064*/ 	.byte	0x04, 0x36
        /*0066*/ 	.short	(.L_19 - .L_18)
.L_18:
        /*0068*/ 	.word	0x00000008
.L_19:


//--------------------- .nv.callgraph             --------------------------
	.section	.nv.callgraph,"",@"SHT_CUDA_CALLGRAPH"
	.align	4
	.sectionentsize	8
	.align		4
        /*0000*/ 	.word	0x00000000
	.align		4
        /*0004*/ 	.word	0xffffffff
	.align		4
        /*0008*/ 	.word	0x00000000
	.align		4
        /*000c*/ 	.word	0xfffffffe
	.align		4
        /*0010*/ 	.word	0x00000000
	.align		4
        /*0014*/ 	.word	0xfffffffd
	.align		4
        /*0018*/ 	.word	0x00000000
	.align		4
        /*001c*/ 	.word	0xfffffffc


//--------------------- .text._Z4copyPfS_i        --------------------------
	.section	.text._Z4copyPfS_i,"ax",@progbits
	.align	128
        .global         _Z4copyPfS_i
        .type           _Z4copyPfS_i,@function
        .size           _Z4copyPfS_i,(.L_x_1 - _Z4copyPfS_i)
        .other          _Z4copyPfS_i,@"STO_CUDA_ENTRY STV_DEFAULT"
_Z4copyPfS_i:
.text._Z4copyPfS_i:
[----:B------:R-:W-:Y:S01]  /*0000*/  LDC R1, c[0x0][0x37c] ;  /* 0x0000df00ff017b82 */ /* 0x000fe20000000800 */
[----:B------:R-:W0:Y:S01]  /*0010*/  S2R R7, SR_CTAID.X ;  /* 0x0000000000077919 */ /* 0x000e220000002500 */
[----:B------:R-:W0:Y:S01]  /*0020*/  LDCU UR4, c[0x0][0x360] ;  /* 0x00006c00ff0477ac */ /* 0x000e220008000800 */
[----:B------:R-:W0:Y:S01]  /*0030*/  S2R R0, SR_TID.X ;  /* 0x0000000000007919 */ /* 0x000e220000002100 */
[----:B------:R-:W1:Y:S01]  /*0040*/  LDCU UR5, c[0x0][0x390] ;  /* 0x00007200ff0577ac */ /* 0x000e620008000800 */
[----:B0-----:R-:W-:-:S05]  /*0050*/  IMAD R7, R7, UR4, R0 ;  /* 0x0000000407077c24 */ /* 0x001fca000f8e0200 */
[----:B-1----:R-:W-:-:S13]  /*0060*/  ISETP.GE.AND P0, PT, R7, UR5, PT ;  /* 0x0000000507007c0c */ /* 0x002fda000bf06270 */
[----:B------:R-:W-:Y:S05]  /*0070*/  @P0 EXIT ;  /* 0x000000000000094d */ /* 0x000fea0003800000 */
[----:B------:R-:W0:Y:S01]  /*0080*/  LDC.64 R2, c[0x0][0x380] ;  /* 0x0000e000ff027b82 */ /* 0x000e220000000a00 */
[----:B------:R-:W1:Y:S07]  /*0090*/  LDCU.64 UR4, c[0x0][0x358] ;  /* 0x00006b00ff0477ac */ /* 0x000e6e0008000a00 */
[----:B------:R-:W2:Y:S01]  /*00a0*/  LDC.64 R4, c[0x0][0x388] ;  /* 0x0000e200ff047b82 */ /* 0x000ea20000000a00 */
[----:B0-----:R-:W-:-:S06]  /*00b0*/  IMAD.WIDE R2, R7, 0x4, R2 ;  /* 0x0000000407027825 */ /* 0x001fcc00078e0202 */
[----:B-1----:R-:W3:Y:S01]  /*00c0*/  LDG.E R3, desc[UR4][R2.64] ;  /* 0x0000000402037981 */ /* 0x002ee2000c1e1900 */
[----:B--2---:R-:W-:-:S05]  /*00d0*/  IMAD.WIDE R4, R7, 0x4, R4 ;  /* 0x0000000407047825 */ /* 0x004fca00078e0204 */
[----:B---3--:R-:W-:Y:S01]  /*00e0*/  STG.E desc[UR4][R4.64], R3 ;  /* 0x0000000304007986 */ /* 0x008fe2000c101904 */
[----:B------:R-:W-:Y:S05]  /*00f0*/  EXIT ;  /* 0x000000000000794d */ /* 0x000fea0003800000 */
.L_x_0:
[----:B------:R-:W-:-:S00]  /*0100*/  BRA `(.L_x_0) ;  /* 0xfffffffc00fc7947 */ /* 0x000fc0000383ffff */
[----:B------:R-:W-:-:S00]  /*0110*/  NOP ;  /* 0x0000000000007918 */ /* 0x000fc00000000000 */
        /* <DEDUP_REMOVED lines=14> */
.L_x_1:


//--------------------- .nv.shared.reserved.0     --------------------------
	.section	.nv.shared.reserved.0,"aw",@nobits
	.weak		__nv_reservedSMEM_offset_0_alias
	.size		__nv_reservedSMEM_offset_0_alias, 0, 64
	.other		__nv_reservedSMEM_offset_0_alias,@"STO_CUDA_RESERVED_SHARED STV_DEFAULT"
__nv_reservedSMEM_offset_0_alias:
	.zero		0
	.zero		64


//--------------------- .nv.constant0._Z4copyPfS_i --------------------------
	.section	.nv.constant0._Z4copyPfS_i,"a",@progbits
	.sectionflags	@""
	.align	4
.nv.constant0._Z4copyPfS_i:
	.zero		916


//--------------------- SYMBOLS --------------------------

	.type		.nv.reservedSmem.offset0,@object
	.size		.nv.reservedSmem.offset0,0x4
